//
// Generated by NVIDIA NVVM Compiler
//
// Compiler Build ID: CL-36424714
// Cuda compilation tools, release 13.0, V13.0.88
// Based on NVVM 20.0.0
//

.version 9.0
.target sm_100
.address_size 64

	// .globl	_Z4initv
.global .align 4 .b8 aosoa[320000512];
.global .align 4 .b8 ptrs[160000000];

.visible .entry _Z4initv()
{
	.reg .pred 	%p<2>;
	.reg .b32 	%r<61>;
	.reg .b32 	%f<5>;
	.reg .b64 	%rd<9>;

	mov.u32 	%r2, %tid.x;
	mov.u32 	%r3, %ntid.x;
	mov.u32 	%r4, %ctaid.x;
	mad.lo.s32 	%r1, %r3, %r4, %r2;
	setp.gt.s32 	%p1, %r1, 19999999;
	@%p1 bra 	$L__BB0_2;
	shr.s32 	%r5, %r1, 31;
	shr.u32 	%r6, %r5, 27;
	add.s32 	%r7, %r1, %r6;
	and.b32  	%r8, %r7, -32;
	sub.s32 	%r9, %r1, %r8;
	shr.s32 	%r10, %r7, 5;
	mul.hi.s32 	%r11, %r1, 914443157;
	shr.u32 	%r12, %r11, 31;
	shr.s32 	%r13, %r11, 18;
	add.s32 	%r14, %r13, %r12;
	mul.lo.s32 	%r15, %r14, 1231241;
	sub.s32 	%r16, %r1, %r15;
	mul.hi.s32 	%r17, %r16, 274877907;
	shr.u32 	%r18, %r17, 31;
	shr.s32 	%r19, %r17, 7;
	add.s32 	%r20, %r19, %r18;
	mul.lo.s32 	%r21, %r20, 2000;
	sub.s32 	%r22, %r16, %r21;
	cvt.rn.f32.s32 	%f1, %r22;
	mul.wide.s32 	%rd1, %r10, 512;
	mov.u64 	%rd2, aosoa;
	add.s64 	%rd3, %rd2, %rd1;
	mul.wide.s32 	%rd4, %r9, 4;
	add.s64 	%rd5, %rd3, %rd4;
	st.global.f32 	[%rd5], %f1;
	mul.hi.s32 	%r23, %r1, 914438701;
	shr.u32 	%r24, %r23, 31;
	shr.s32 	%r25, %r23, 18;
	add.s32 	%r26, %r25, %r24;
	mul.lo.s32 	%r27, %r26, 1231247;
	sub.s32 	%r28, %r1, %r27;
	mul.hi.s32 	%r29, %r28, 274877907;
	shr.u32 	%r30, %r29, 31;
	shr.s32 	%r31, %r29, 7;
	add.s32 	%r32, %r31, %r30;
	mul.lo.s32 	%r33, %r32, 2000;
	sub.s32 	%r34, %r28, %r33;
	cvt.rn.f32.s32 	%f2, %r34;
	st.global.f32 	[%rd5+128], %f2;
	mul.hi.s32 	%r35, %r1, 1828883343;
	shr.u32 	%r36, %r35, 31;
	shr.s32 	%r37, %r35, 19;
	add.s32 	%r38, %r37, %r36;
	mul.lo.s32 	%r39, %r38, 1231243;
	sub.s32 	%r40, %r1, %r39;
	mul.hi.s32 	%r41, %r40, 1717986919;
	shr.u32 	%r42, %r41, 31;
	shr.s32 	%r43, %r41, 3;
	add.s32 	%r44, %r43, %r42;
	mul.lo.s32 	%r45, %r44, 20;
	sub.s32 	%r46, %r40, %r45;
	add.s32 	%r47, %r46, -10;
	cvt.rn.f32.s32 	%f3, %r47;
	st.global.f32 	[%rd5+256], %f3;
	mul.hi.s32 	%r48, %r1, 1170480691;
	shr.u32 	%r49, %r48, 31;
	shr.s32 	%r50, %r48, 25;
	add.s32 	%r51, %r50, %r49;
	mul.lo.s32 	%r52, %r51, 123124789;
	sub.s32 	%r53, %r1, %r52;
	mul.hi.s32 	%r54, %r53, 1717986919;
	shr.u32 	%r55, %r54, 31;
	shr.s32 	%r56, %r54, 3;
	add.s32 	%r57, %r56, %r55;
	mul.lo.s32 	%r58, %r57, 20;
	sub.s32 	%r59, %r53, %r58;
	add.s32 	%r60, %r59, -10;
	cvt.rn.f32.s32 	%f4, %r60;
	st.global.f32 	[%rd5+384], %f4;
	mul.wide.s32 	%rd6, %r1, 8;
	mov.u64 	%rd7, ptrs;
	add.s64 	%rd8, %rd7, %rd6;
	st.global.u32 	[%rd8], %r10;
	st.global.u32 	[%rd8+4], %r9;
$L__BB0_2:
	ret;

}
	// .globl	_Z6kernelv
.visible .entry _Z6kernelv()
{
	.reg .pred 	%p<8>;
	.reg .b32 	%r<7>;
	.reg .b32 	%f<9>;
	.reg .b64 	%rd<10>;
	.reg .b64 	%fd<7>;

	mov.u32 	%r2, %tid.x;
	mov.u32 	%r3, %ntid.x;
	mov.u32 	%r4, %ctaid.x;
	mad.lo.s32 	%r1, %r3, %r4, %r2;
	setp.gt.s32 	%p1, %r1, 19999999;
	@%p1 bra 	$L__BB1_5;
	mul.wide.s32 	%rd2, %r1, 8;
	mov.u64 	%rd3, ptrs;
	add.s64 	%rd4, %rd3, %rd2;
	ld.global.u32 	%r5, [%rd4];
	ld.global.u32 	%r6, [%rd4+4];
	mul.wide.s32 	%rd5, %r5, 512;
	mov.u64 	%rd6, aosoa;
	add.s64 	%rd7, %rd6, %rd5;
	mul.wide.s32 	%rd8, %r6, 4;
	add.s64 	%rd9, %rd7, %rd8;
	add.s64 	%rd1, %rd9, 256;
	ld.global.f32 	%f1, [%rd9+256];
	cvt.f64.f32 	%fd1, %f1;
	ld.global.f32 	%f4, [%rd9];
	cvt.f64.f32 	%fd2, %f4;
	fma.rn.f64 	%fd3, %fd1, 0d3FE0000000000000, %fd2;
	cvt.rn.f32.f64 	%f5, %fd3;
	st.global.f32 	[%rd9], %f5;
	ld.global.f32 	%f2, [%rd9+384];
	cvt.f64.f32 	%fd4, %f2;
	ld.global.f32 	%f6, [%rd9+128];
	cvt.f64.f32 	%fd5, %f6;
	fma.rn.f64 	%fd6, %fd4, 0d3FE0000000000000, %fd5;
	cvt.rn.f32.f64 	%f3, %fd6;
	st.global.f32 	[%rd9+128], %f3;
	setp.geu.f32 	%p2, %f5, 0f00000000;
	setp.ltu.f32 	%p3, %f5, 0f44FA0000;
	and.pred  	%p4, %p2, %p3;
	@%p4 bra 	$L__BB1_3;
	neg.f32 	%f7, %f1;
	st.global.f32 	[%rd1], %f7;
$L__BB1_3:
	setp.geu.f32 	%p5, %f3, 0f00000000;
	setp.ltu.f32 	%p6, %f3, 0f44FA0000;
	and.pred  	%p7, %p5, %p6;
	@%p7 bra 	$L__BB1_5;
	neg.f32 	%f8, %f2;
	st.global.f32 	[%rd1+128], %f8;
$L__BB1_5:
	ret;

}


// ===== COMPILED SASS (sm_100) =====

	.target	sm_100

	.elftype	@"ET_EXEC"


//--------------------- .note.nv.tkinfo           --------------------------
	.section	.note.nv.tkinfo,"",@"SHT_NOTE"
	.sectionflags	@"SHF_NOTE_NV_TKINFO"
	.tkinfo
        /*0018*/ 	.word	0x00000002
        /*0030*/ 	.string	""
        /*0030*/ 	.string	"ptxas"
        /*0030*/ 	.string	"Cuda compilation tools, release 13.0, V13.0.88"
        /*0030*/ 	.string	"Build cuda_13.0.r13.0/compiler.36424714_0"
        /*0030*/ 	.string	"-arch sm_100 -m 64 "



//--------------------- .note.nv.cuinfo           --------------------------
	.section	.note.nv.cuinfo,"",@"SHT_NOTE"
	.sectionflags	@"SHF_NOTE_NV_CUINFO"
        /*0018*/ 	.short	0x0002
        /*001a*/ 	.short	0x0064
        /*001c*/ 	.short	0x0082
	.zero		2


//--------------------- .nv.info                  --------------------------
	.section	.nv.info,"",@"SHT_CUDA_INFO"
	.align	4


	//----- nvinfo : EIATTR_REGCOUNT
	.align		4
        /*0000*/ 	.byte	0x04, 0x2f
        /*0002*/ 	.short	(.L_3 - .L_2)
	.align		4
.L_2:
        /*0004*/ 	.word	index@(_Z4initv)
        /*0008*/ 	.word	0x00000016


	//----- nvinfo : EIATTR_FRAME_SIZE
	.align		4
.L_3:
        /*000c*/ 	.byte	0x04, 0x11
        /*000e*/ 	.short	(.L_5 - .L_4)
	.align		4
.L_4:
        /*0010*/ 	.word	index@(_Z4initv)
        /*0014*/ 	.word	0x00000000


	//----- nvinfo : EIATTR_REGCOUNT
	.align		4
.L_5:
        /*0018*/ 	.byte	0x04, 0x2f
        /*001a*/ 	.short	(.L_7 - .L_6)
	.align		4
.L_6:
        /*001c*/ 	.word	index@(_Z6kernelv)
        /*0020*/ 	.word	0x00000010


	//----- nvinfo : EIATTR_FRAME_SIZE
	.align		4
.L_7:
        /*0024*/ 	.byte	0x04, 0x11
        /*0026*/ 	.short	(.L_9 - .L_8)
	.align		4
.L_8:
        /*0028*/ 	.word	index@(_Z6kernelv)
        /*002c*/ 	.word	0x00000000


	//----- nvinfo : EIATTR_MIN_STACK_SIZE
	.align		4
.L_9:
        /*0030*/ 	.byte	0x04, 0x12
        /*0032*/ 	.short	(.L_11 - .L_10)
	.align		4
.L_10:
        /*0034*/ 	.word	index@(_Z6kernelv)
        /*0038*/ 	.word	0x00000000


	//----- nvinfo : EIATTR_MIN_STACK_SIZE
	.align		4
.L_11:
        /*003c*/ 	.byte	0x04, 0x12
        /*003e*/ 	.short	(.L_13 - .L_12)
	.align		4
.L_12:
        /*0040*/ 	.word	index@(_Z4initv)
        /*0044*/ 	.word	0x00000000
.L_13:


//--------------------- .nv.compat                --------------------------
	.section	.nv.compat,"",@"SHT_CUDA_COMPAT_INFO"
	.align	4
        /*0000*/ 	.byte	0x02, 0x09, 0x00, 0x00, 0x02, 0x02, 0x01, 0x00, 0x02, 0x05, 0x05, 0x00, 0x03, 0x07, 0x01, 0x01
        /*0010*/ 	.byte	0x02, 0x03, 0x00, 0x00, 0x02, 0x06, 0x01, 0x00, 0x04, 0x0b, 0x08, 0x00, 0x01, 0x00, 0x00, 0x00
        /*0020*/ 	.byte	0x00, 0x00, 0x00, 0x00


//--------------------- .nv.info._Z6kernelv       --------------------------
	.section	.nv.info._Z6kernelv,"",@"SHT_CUDA_INFO"
	.sectionflags	@""
	.align	4


	//----- nvinfo : EIATTR_CUDA_API_VERSION
	.align		4
        /*0000*/ 	.byte	0x04, 0x37
        /*0002*/ 	.short	(.L_15 - .L_14)
.L_14:
        /*0004*/ 	.word	0x00000082


	//----- nvinfo : EIATTR_SPARSE_MMA_MASK
	.align		4
.L_15:
        /*0008*/ 	.byte	0x03, 0x50
        /*000a*/ 	.short	0x0000


	//----- nvinfo : EIATTR_MAXREG_COUNT
	.align		4
        /*000c*/ 	.byte	0x03, 0x1b
        /*000e*/ 	.short	0x00ff


	//----- nvinfo : EIATTR_MERCURY_ISA_VERSION
	.align		4
        /*0010*/ 	.byte	0x03, 0x5f
        /*0012*/ 	.short	0x0101


	//----- nvinfo : EIATTR_VRC_CTA_INIT_COUNT
	.align		4
        /*0014*/ 	.byte	0x02, 0x4a
	.zero		1
	.zero		1


	//----- nvinfo : EIATTR_EXIT_INSTR_OFFSETS
	.align		4
        /*0018*/ 	.byte	0x04, 0x1c
        /*001a*/ 	.short	(.L_17 - .L_16)


	//   ....[0]....
.L_16:
        /*001c*/ 	.word	0x00000060


	//   ....[1]....
        /*0020*/ 	.word	0x00000230


	//   ....[2]....
        /*0024*/ 	.word	0x00000260


	//----- nvinfo : EIATTR_SW_WAR
	.align		4
.L_17:
        /*0028*/ 	.byte	0x04, 0x36
        /*002a*/ 	.short	(.L_19 - .L_18)
.L_18:
        /*002c*/ 	.word	0x00000008
.L_19:


//--------------------- .nv.info._Z4initv         --------------------------
	.section	.nv.info._Z4initv,"",@"SHT_CUDA_INFO"
	.sectionflags	@""
	.align	4


	//----- nvinfo : EIATTR_CUDA_API_VERSION
	.align		4
        /*0000*/ 	.byte	0x04, 0x37
        /*0002*/ 	.short	(.L_21 - .L_20)
.L_20:
        /*0004*/ 	.word	0x00000082


	//----- nvinfo : EIATTR_SPARSE_MMA_MASK
	.align		4
.L_21:
        /*0008*/ 	.byte	0x03, 0x50
        /*000a*/ 	.short	0x0000


	//----- nvinfo : EIATTR_MAXREG_COUNT
	.align		4
        /*000c*/ 	.byte	0x03, 0x1b
        /*000e*/ 	.short	0x00ff


	//----- nvinfo : EIATTR_MERCURY_ISA_VERSION
	.align		4
        /*0010*/ 	.byte	0x03, 0x5f
        /*0012*/ 	.short	0x0101


	//----- nvinfo : EIATTR_VRC_CTA_INIT_COUNT
	.align		4
        /*0014*/ 	.byte	0x02, 0x4a
	.zero		1
	.zero		1


	//----- nvinfo : EIATTR_EXIT_INSTR_OFFSETS
	.align		4
        /*0018*/ 	.byte	0x04, 0x1c
        /*001a*/ 	.short	(.L_23 - .L_22)


	//   ....[0]....
.L_22:
        /*001c*/ 	.word	0x00000060


	//   ....[1]....
        /*0020*/ 	.word	0x000003e0


	//----- nvinfo : EIATTR_SW_WAR
	.align		4
.L_23:
        /*0024*/ 	.byte	0x04, 0x36
        /*0026*/ 	.short	(.L_25 - .L_24)
.L_24:
        /*0028*/ 	.word	0x00000008
.L_25:


//--------------------- .nv.callgraph             --------------------------
	.section	.nv.callgraph,"",@"SHT_CUDA_CALLGRAPH"
	.align	4
	.sectionentsize	8
	.align		4
        /*0000*/ 	.word	0x00000000
	.align		4
        /*0004*/ 	.word	0xffffffff
	.align		4
        /*0008*/ 	.word	0x00000000
	.align		4
        /*000c*/ 	.word	0xfffffffe
	.align		4
        /*0010*/ 	.word	0x00000000
	.align		4
        /*0014*/ 	.word	0xfffffffd
	.align		4
        /*0018*/ 	.word	0x00000000
	.align		4
        /*001c*/ 	.word	0xfffffffc


//--------------------- .nv.constant4             --------------------------
	.section	.nv.constant4,"a",@progbits
	.align	8
	.align		8
.nv.constant4:
        /*0000*/ 	.dword	aosoa
	.align		8
        /*0008*/ 	.dword	ptrs


//--------------------- .text._Z6kernelv          --------------------------
	.section	.text._Z6kernelv,"ax",@progbits
	.align	128
        .global         _Z6kernelv
        .type           _Z6kernelv,@function
        .size           _Z6kernelv,(.L_x_2 - _Z6kernelv)
        .other          _Z6kernelv,@"STO_CUDA_ENTRY STV_DEFAULT"
_Z6kernelv:
.text._Z6kernelv:
[----:B------:R-:W-:Y:S01]  /*0000*/  LDC R1, c[0x0][0x37c] ;  /* 0x0000df00ff017b82 */ /* 0x000fe20000000800 */
[----:B------:R-:W0:Y:S01]  /*0010*/  S2R R3, SR_TID.X ;  /* 0x0000000000037919 */ /* 0x000e220000002100 */
[----:B------:R-:W0:Y:S01]  /*0020*/  LDCU UR4, c[0x0][0x360] ;  /* 0x00006c00ff0477ac */ /* 0x000e220008000800 */
[----:B------:R-:W0:Y:S02]  /*0030*/  S2R R0, SR_CTAID.X ;  /* 0x0000000000007919 */ /* 0x000e240000002500 */
[----:B0-----:R-:W-:-:S05]  /*0040*/  IMAD R3, R0, UR4, R3 ;  /* 0x0000000400037c24 */ /* 0x001fca000f8e0203 */
[----:B------:R-:W-:-:S13]  /*0050*/  ISETP.GT.AND P0, PT, R3, 0x1312cff, PT ;  /* 0x01312cff0300780c */ /* 0x000fda0003f04270 */
[----:B------:R-:W-:Y:S05]  /*0060*/  @P0 EXIT ;  /* 0x000000000000094d */ /* 0x000fea0003800000 */
[----:B------:R-:W0:Y:S01]  /*0070*/  LDC.64 R4, c[0x4][0x8] ;  /* 0x01000200ff047b82 */ /* 0x000e220000000a00 */
[----:B------:R-:W1:Y:S01]  /*0080*/  LDCU.64 UR4, c[0x0][0x358] ;  /* 0x00006b00ff0477ac */ /* 0x000e620008000a00 */
[----:B0-----:R-:W-:-:S06]  /*0090*/  IMAD.WIDE R4, R3, 0x8, R4 ;  /* 0x0000000803047825 */ /* 0x001fcc00078e0204 */
[----:B------:R-:W0:Y:S01]  /*00a0*/  LDC.64 R2, c[0x4][RZ] ;  /* 0x01000000ff027b82 */ /* 0x000e220000000a00 */
[----:B-1----:R-:W0:Y:S04]  /*00b0*/  LDG.E R7, desc[UR4][R4.64] ;  /* 0x0000000404077981 */ /* 0x002e28000c1e1900 */
[----:B------:R-:W2:Y:S01]  /*00c0*/  LDG.E R9, desc[UR4][R4.64+0x4] ;  /* 0x0000040404097981 */ /* 0x000ea2000c1e1900 */
[----:B0-----:R-:W-:-:S04]  /*00d0*/  IMAD.WIDE R2, R7, 0x200, R2 ;  /* 0x0000020007027825 */ /* 0x001fc800078e0202 */
[----:B--2---:R-:W-:-:S05]  /*00e0*/  IMAD.WIDE R2, R9, 0x4, R2 ;  /* 0x0000000409027825 */ /* 0x004fca00078e0202 */
[----:B------:R-:W2:Y:S04]  /*00f0*/  LDG.E R0, desc[UR4][R2.64+0x100] ;  /* 0x0001000402007981 */ /* 0x000ea8000c1e1900 */
[----:B------:R-:W3:Y:S04]  /*0100*/  LDG.E R8, desc[UR4][R2.64] ;  /* 0x0000000402087981 */ /* 0x000ee8000c1e1900 */
[----:B------:R-:W4:Y:S04]  /*0110*/  LDG.E R12, desc[UR4][R2.64+0x180] ;  /* 0x00018004020c7981 */ /* 0x000f28000c1e1900 */
[----:B------:R-:W5:Y:S01]  /*0120*/  LDG.E R13, desc[UR4][R2.64+0x80] ;  /* 0x00008004020d7981 */ /* 0x000f62000c1e1900 */
[----:B--2---:R-:W-:Y:S08]  /*0130*/  F2F.F64.F32 R6, R0 ;  /* 0x0000000000067310 */ /* 0x004ff00000201800 */
[----:B---3--:R-:W0:Y:S08]  /*0140*/  F2F.F64.F32 R8, R8 ;  /* 0x0000000800087310 */ /* 0x008e300000201800 */
[----:B----4-:R-:W-:Y:S01]  /*0150*/  F2F.F64.F32 R10, R12 ;  /* 0x0000000c000a7310 */ /* 0x010fe20000201800 */
[----:B0-----:R-:W-:-:S07]  /*0160*/  DFMA R6, R6, 0.5, R8 ;  /* 0x3fe000000606782b */ /* 0x001fce0000000008 */
[----:B-----5:R-:W0:Y:S08]  /*0170*/  F2F.F64.F32 R4, R13 ;  /* 0x0000000d00047310 */ /* 0x020e300000201800 */
[----:B------:R-:W1:Y:S01]  /*0180*/  F2F.F32.F64 R7, R6 ;  /* 0x0000000600077310 */ /* 0x000e620000301000 */
[----:B0-----:R-:W-:Y:S01]  /*0190*/  DFMA R4, R10, 0.5, R4 ;  /* 0x3fe000000a04782b */ /* 0x001fe20000000004 */
[----:B-1----:R-:W-:-:S09]  /*01a0*/  FSETP.GE.AND P0, PT, R7, 2000, PT ;  /* 0x44fa00000700780b */ /* 0x002fd20003f06000 */
[----:B------:R-:W0:Y:S01]  /*01b0*/  F2F.F32.F64 R5, R4 ;  /* 0x0000000400057310 */ /* 0x000e220000301000 */
[----:B------:R1:W-:Y:S01]  /*01c0*/  STG.E desc[UR4][R2.64], R7 ;  /* 0x0000000702007986 */ /* 0x0003e2000c101904 */
[----:B------:R-:W-:Y:S02]  /*01d0*/  FSETP.GEU.AND P0, PT, R7, RZ, !P0 ;  /* 0x000000ff0700720b */ /* 0x000fe4000470e000 */
[----:B0-----:R-:W-:-:S11]  /*01e0*/  FSETP.GE.AND P1, PT, R5, 2000, PT ;  /* 0x44fa00000500780b */ /* 0x001fd60003f26000 */
[----:B------:R-:W-:Y:S01]  /*01f0*/  @!P0 FADD R9, -R0, -RZ ;  /* 0x800000ff00098221 */ /* 0x000fe20000000100 */
[----:B------:R-:W-:Y:S01]  /*0200*/  FSETP.GEU.AND P2, PT, R5, RZ, PT ;  /* 0x000000ff0500720b */ /* 0x000fe20003f4e000 */
[----:B------:R1:W-:Y:S04]  /*0210*/  STG.E desc[UR4][R2.64+0x80], R5 ;  /* 0x0000800502007986 */ /* 0x0003e8000c101904 */
[----:B------:R1:W-:Y:S08]  /*0220*/  @!P0 STG.E desc[UR4][R2.64+0x100], R9 ;  /* 0x0001000902008986 */ /* 0x0003f0000c101904 */
[----:B------:R-:W-:Y:S05]  /*0230*/  @!P1 EXIT P2 ;  /* 0x000000000000994d */ /* 0x000fea0001000000 */
[----:B-1----:R-:W-:-:S05]  /*0240*/  FADD R5, -R12, -RZ ;  /* 0x800000ff0c057221 */ /* 0x002fca0000000100 */
[----:B------:R-:W-:Y:S01]  /*0250*/  STG.E desc[UR4][R2.64+0x180], R5 ;  /* 0x0001800502007986 */ /* 0x000fe2000c101904 */
[----:B------:R-:W-:Y:S05]  /*0260*/  EXIT ;  /* 0x000000000000794d */ /* 0x000fea0003800000 */
.L_x_0:
[----:B------:R-:W-:-:S00]  /*0270*/  BRA `(.L_x_0) ;  /* 0xfffffffc00fc7947 */ /* 0x000fc0000383ffff */
[----:B------:R-:W-:-:S00]  /*0280*/  NOP ;  /* 0x0000000000007918 */ /* 0x000fc00000000000 */
[----:B------:R-:W-:-:S00]  /*0290*/  NOP ;  /* 0x0000000000007918 */ /* 0x000fc00000000000 */
[----:B------:R-:W-:-:S00]  /*02a0*/  NOP ;  /* 0x0000000000007918 */ /* 0x000fc00000000000 */
[----:B------:R-:W-:-:S00]  /*02b0*/  NOP ;  /* 0x0000000000007918 */ /* 0x000fc00000000000 */
[----:B------:R-:W-:-:S00]  /*02c0*/  NOP ;  /* 0x0000000000007918 */ /* 0x000fc00000000000 */
[----:B------:R-:W-:-:S00]  /*02d0*/  NOP ;  /* 0x0000000000007918 */ /* 0x000fc00000000000 */
[----:B------:R-:W-:-:S00]  /*02e0*/  NOP ;  /* 0x0000000000007918 */ /* 0x000fc00000000000 */
[----:B------:R-:W-:-:S00]  /*02f0*/  NOP ;  /* 0x0000000000007918 */ /* 0x000fc00000000000 */
.L_x_2:


//--------------------- .text._Z4initv            --------------------------
	.section	.text._Z4initv,"ax",@progbits
	.align	128
        .global         _Z4initv
        .type           _Z4initv,@function
        .size           _Z4initv,(.L_x_3 - _Z4initv)
        .other          _Z4initv,@"STO_CUDA_ENTRY STV_DEFAULT"
_Z4initv:
.text._Z4initv:
[----:B------:R-:W-:Y:S01]  /*0000*/  LDC R1, c[0x0][0x37c] ;  /* 0x0000df00ff017b82 */ /* 0x000fe20000000800 */
[----:B------:R-:W0:Y:S01]  /*0010*/  S2R R7, SR_TID.X ;  /* 0x0000000000077919 */ /* 0x000e220000002100 */
[----:B------:R-:W0:Y:S01]  /*0020*/  LDCU UR4, c[0x0][0x360] ;  /* 0x00006c00ff0477ac */ /* 0x000e220008000800 */
[----:B------:R-:W0:Y:S02]  /*0030*/  S2R R0, SR_CTAID.X ;  /* 0x0000000000007919 */ /* 0x000e240000002500 */
[----:B0-----:R-:W-:-:S05]  /*0040*/  IMAD R7, R0, UR4, R7 ;  /* 0x0000000400077c24 */ /* 0x001fca000f8e0207 */
[----:B------:R-:W-:-:S13]  /*0050*/  ISETP.GT.AND P0, PT, R7, 0x1312cff, PT ;  /* 0x01312cff0700780c */ /* 0x000fda0003f04270 */
[----:B------:R-:W-:Y:S05]  /*0060*/  @P0 EXIT ;  /* 0x000000000000094d */ /* 0x000fea0003800000 */
[C---:B------:R-:W-:Y:S01]  /*0070*/  IMAD.HI R0, R7.reuse, 0x36814b95, RZ ;  /* 0x36814b9507007827 */ /* 0x040fe200078e02ff */
[----:B------:R-:W0:Y:S03]  /*0080*/  LDCU.64 UR4, c[0x0][0x358] ;  /* 0x00006b00ff0477ac */ /* 0x000e260008000a00 */
[----:B------:R-:W-:Y:S01]  /*0090*/  IMAD.HI R4, R7, 0x6d028b8f, RZ ;  /* 0x6d028b8f07047827 */ /* 0x000fe200078e02ff */
[----:B------:R-:W-:-:S03]  /*00a0*/  SHF.R.U32.HI R3, RZ, 0x1f, R0 ;  /* 0x0000001fff037819 */ /* 0x000fc60000011600 */
[C---:B------:R-:W-:Y:S01]  /*00b0*/  IMAD.HI R2, R7.reuse, 0x36813a2d, RZ ;  /* 0x36813a2d07027827 */ /* 0x040fe200078e02ff */
[----:B------:R-:W-:Y:S02]  /*00c0*/  SHF.R.U32.HI R9, RZ, 0x1f, R4 ;  /* 0x0000001fff097819 */ /* 0x000fe40000011604 */
[----:B------:R-:W-:Y:S01]  /*00d0*/  LEA.HI.SX32 R0, R0, R3, 0xe ;  /* 0x0000000300007211 */ /* 0x000fe200078f72ff */
[----:B------:R-:W-:Y:S01]  /*00e0*/  IMAD.HI R8, R7, 0x45c41e33, RZ ;  /* 0x45c41e3307087827 */ /* 0x000fe200078e02ff */
[----:B------:R-:W-:Y:S02]  /*00f0*/  LEA.HI.SX32 R6, R4, R9, 0xd ;  /* 0x0000000904067211 */ /* 0x000fe400078f6aff */
[----:B------:R-:W-:Y:S01]  /*0100*/  SHF.R.U32.HI R5, RZ, 0x1f, R2 ;  /* 0x0000001fff057819 */ /* 0x000fe20000011602 */
[--C-:B------:R-:W-:Y:S01]  /*0110*/  IMAD R0, R0, -0x12c989, R7.reuse ;  /* 0xffed367700007824 */ /* 0x100fe200078e0207 */
[----:B------:R-:W-:Y:S01]  /*0120*/  SHF.R.U32.HI R3, RZ, 0x1f, R8 ;  /* 0x0000001fff037819 */ /* 0x000fe20000011608 */
[--C-:B------:R-:W-:Y:S01]  /*0130*/  IMAD R6, R6, -0x12c98b, R7.reuse ;  /* 0xffed367506067824 */ /* 0x100fe200078e0207 */
[----:B------:R-:W-:Y:S01]  /*0140*/  LEA.HI.SX32 R12, R2, R5, 0xe ;  /* 0x00000005020c7211 */ /* 0x000fe200078f72ff */
[----:B------:R-:W-:Y:S01]  /*0150*/  IMAD.HI R9, R0, 0x10624dd3, RZ ;  /* 0x10624dd300097827 */ /* 0x000fe200078e02ff */
[----:B------:R-:W-:Y:S01]  /*0160*/  LEA.HI.SX32 R16, R8, R3, 0x7 ;  /* 0x0000000308107211 */ /* 0x000fe200078f3aff */
[----:B------:R-:W1:Y:S01]  /*0170*/  LDC.64 R4, c[0x4][RZ] ;  /* 0x01000000ff047b82 */ /* 0x000e620000000a00 */
[----:B------:R-:W-:Y:S01]  /*0180*/  SHF.R.S32.HI R8, RZ, 0x1f, R7 ;  /* 0x0000001fff087819 */ /* 0x000fe20000011407 */
[----:B------:R-:W-:-:S03]  /*0190*/  IMAD.HI R14, R6, 0x66666667, RZ ;  /* 0x66666667060e7827 */ /* 0x000fc600078e02ff */
[----:B------:R-:W-:Y:S01]  /*01a0*/  LEA.HI R10, R8, R7, RZ, 0x5 ;  /* 0x00000007080a7211 */ /* 0x000fe200078f28ff */
[--C-:B------:R-:W-:Y:S01]  /*01b0*/  IMAD R16, R16, -0x756bc35, R7.reuse ;  /* 0xf8a943cb10107824 */ /* 0x100fe200078e0207 */
[----:B------:R-:W-:Y:S01]  /*01c0*/  SHF.R.U32.HI R15, RZ, 0x1f, R14 ;  /* 0x0000001fff0f7819 */ /* 0x000fe2000001160e */
[----:B------:R-:W2:Y:S01]  /*01d0*/  LDC.64 R2, c[0x4][0x8] ;  /* 0x01000200ff027b82 */ /* 0x000ea20000000a00 */
[----:B------:R-:W-:Y:S01]  /*01e0*/  IMAD R8, R12, -0x12c98f, R7 ;  /* 0xffed36710c087824 */ /* 0x000fe200078e0207 */
[----:B------:R-:W-:Y:S01]  /*01f0*/  SHF.R.U32.HI R12, RZ, 0x1f, R9 ;  /* 0x0000001fff0c7819 */ /* 0x000fe20000011609 */
[----:B------:R-:W-:Y:S01]  /*0200*/  IMAD.HI R18, R16, 0x66666667, RZ ;  /* 0x6666666710127827 */ /* 0x000fe200078e02ff */
[----:B------:R-:W-:Y:S02]  /*0210*/  LEA.HI.SX32 R17, R14, R15, 0x1d ;  /* 0x0000000f0e117211 */ /* 0x000fe400078feaff */
[----:B------:R-:W-:Y:S01]  /*0220*/  LEA.HI.SX32 R13, R9, R12, 0x19 ;  /* 0x0000000c090d7211 */ /* 0x000fe200078fcaff */
[----:B------:R-:W-:Y:S01]  /*0230*/  IMAD.HI R11, R8, 0x10624dd3, RZ ;  /* 0x10624dd3080b7827 */ /* 0x000fe200078e02ff */
[----:B------:R-:W-:-:S02]  /*0240*/  SHF.R.U32.HI R15, RZ, 0x1f, R18 ;  /* 0x0000001fff0f7819 */ /* 0x000fc40000011612 */
[----:B------:R-:W-:Y:S01]  /*0250*/  SHF.R.S32.HI R9, RZ, 0x5, R10 ;  /* 0x00000005ff097819 */ /* 0x000fe2000001140a */
[----:B------:R-:W-:Y:S01]  /*0260*/  IMAD R17, R17, -0x14, R6 ;  /* 0xffffffec11117824 */ /* 0x000fe200078e0206 */
[----:B------:R-:W-:Y:S01]  /*0270*/  SHF.R.U32.HI R12, RZ, 0x1f, R11 ;  /* 0x0000001fff0c7819 */ /* 0x000fe2000001160b */
[----:B------:R-:W-:Y:S01]  /*0280*/  IMAD R13, R13, -0x7d0, R0 ;  /* 0xfffff8300d0d7824 */ /* 0x000fe200078e0200 */
[----:B------:R-:W-:Y:S01]  /*0290*/  LEA.HI.SX32 R19, R18, R15, 0x1d ;  /* 0x0000000f12137211 */ /* 0x000fe200078feaff */
[----:B------:R-:W-:Y:S01]  /*02a0*/  VIADD R17, R17, 0xfffffff6 ;  /* 0xfffffff611117836 */ /* 0x000fe20000000000 */
[----:B------:R-:W-:Y:S01]  /*02b0*/  LEA.HI.SX32 R15, R11, R12, 0x19 ;  /* 0x0000000c0b0f7211 */ /* 0x000fe200078fcaff */
[----:B-1----:R-:W-:Y:S01]  /*02c0*/  IMAD.WIDE R4, R9, 0x200, R4 ;  /* 0x0000020009047825 */ /* 0x002fe200078e0204 */
[----:B------:R-:W-:Y:S02]  /*02d0*/  LOP3.LUT R10, R10, 0xffffffe0, RZ, 0xc0, !PT ;  /* 0xffffffe00a0a7812 */ /* 0x000fe400078ec0ff */
[----:B------:R-:W-:Y:S01]  /*02e0*/  I2FP.F32.S32 R13, R13 ;  /* 0x0000000d000d7245 */ /* 0x000fe20000201400 */
[----:B------:R-:W-:Y:S01]  /*02f0*/  IMAD R19, R19, -0x14, R16 ;  /* 0xffffffec13137824 */ /* 0x000fe200078e0210 */
[----:B------:R-:W-:Y:S01]  /*0300*/  I2FP.F32.S32 R17, R17 ;  /* 0x0000001100117245 */ /* 0x000fe20000201400 */
[----:B------:R-:W-:-:S02]  /*0310*/  IMAD R15, R15, -0x7d0, R8 ;  /* 0xfffff8300f0f7824 */ /* 0x000fc400078e0208 */
[----:B------:R-:W-:Y:S02]  /*0320*/  VIADD R19, R19, 0xfffffff6 ;  /* 0xfffffff613137836 */ /* 0x000fe40000000000 */
[C---:B------:R-:W-:Y:S01]  /*0330*/  IMAD.IADD R11, R7.reuse, 0x1, -R10 ;  /* 0x00000001070b7824 */ /* 0x040fe200078e0a0a */
[----:B------:R-:W-:Y:S01]  /*0340*/  I2FP.F32.S32 R15, R15 ;  /* 0x0000000f000f7245 */ /* 0x000fe20000201400 */
[----:B--2---:R-:W-:Y:S01]  /*0350*/  IMAD.WIDE R2, R7, 0x8, R2 ;  /* 0x0000000807027825 */ /* 0x004fe200078e0202 */
[----:B------:R-:W-:-:S03]  /*0360*/  I2FP.F32.S32 R19, R19 ;  /* 0x0000001300137245 */ /* 0x000fc60000201400 */
[----:B------:R-:W-:-:S05]  /*0370*/  IMAD.WIDE R4, R11, 0x4, R4 ;  /* 0x000000040b047825 */ /* 0x000fca00078e0204 */
[----:B0-----:R-:W-:Y:S04]  /*0380*/  STG.E desc[UR4][R4.64], R13 ;  /* 0x0000000d04007986 */ /* 0x001fe8000c101904 */
[----:B------:R-:W-:Y:S04]  /*0390*/  STG.E desc[UR4][R4.64+0x80], R15 ;  /* 0x0000800f04007986 */ /* 0x000fe8000c101904 */
[----:B------:R-:W-:Y:S04]  /*03a0*/  STG.E desc[UR4][R4.64+0x100], R17 ;  /* 0x0001001104007986 */ /* 0x000fe8000c101904 */
[----:B------:R-:W-:Y:S04]  /*03b0*/  STG.E desc[UR4][R4.64+0x180], R19 ;  /* 0x0001801304007986 */ /* 0x000fe8000c101904 */
[----:B------:R-:W-:Y:S04]  /*03c0*/  STG.E desc[UR4][R2.64], R9 ;  /* 0x0000000902007986 */ /* 0x000fe8000c101904 */
[----:B------:R-:W-:Y:S01]  /*03d0*/  STG.E desc[UR4][R2.64+0x4], R11 ;  /* 0x0000040b02007986 */ /* 0x000fe2000c101904 */
[----:B------:R-:W-:Y:S05]  /*03e0*/  EXIT ;  /* 0x000000000000794d */ /* 0x000fea0003800000 */
.L_x_1:
        /* <DEDUP_REMOVED lines=9> */
.L_x_3:


//--------------------- .nv.shared.reserved.0     --------------------------
	.section	.nv.shared.reserved.0,"aw",@nobits
	.weak		__nv_reservedSMEM_offset_0_alias
	.size		__nv_reservedSMEM_offset_0_alias, 0, 64
	.other		__nv_reservedSMEM_offset_0_alias,@"STO_CUDA_RESERVED_SHARED STV_DEFAULT"
__nv_reservedSMEM_offset_0_alias:
	.zero		0
	.zero		64


//--------------------- .nv.global                --------------------------
	.section	.nv.global,"aw",@nobits
	.align	4
.nv.global:
	.type		ptrs,@object
	.size		ptrs,(aosoa - ptrs)
ptrs:
	.zero		160000000
	.type		aosoa,@object
	.size		aosoa,(.L_0 - aosoa)
aosoa:
	.zero		320000512
.L_0:


//--------------------- .nv.constant0._Z6kernelv  --------------------------
	.section	.nv.constant0._Z6kernelv,"a",@progbits
	.sectionflags	@""
	.align	4
.nv.constant0._Z6kernelv:
	.zero		896


//--------------------- .nv.constant0._Z4initv    --------------------------
	.section	.nv.constant0._Z4initv,"a",@progbits
	.sectionflags	@""
	.align	4
.nv.constant0._Z4initv:
	.zero		896


//--------------------- SYMBOLS --------------------------

	.type		.nv.reservedSmem.offset0,@object
	.size		.nv.reservedSmem.offset0,0x4
